//
// Generated by NVIDIA NVVM Compiler
//
// Compiler Build ID: CL-36424714
// Cuda compilation tools, release 13.0, V13.0.88
// Based on NVVM 20.0.0
//

.version 9.0
.target sm_100
.address_size 64

	// .globl	_Z17runEpisodesKerneliP17curandStateSimple
.const .align 4 .u32 d_SIZE;
.const .align 4 .u32 d_N_MINES;
.const .align 4 .u32 d_FLAG_X;
.const .align 4 .u32 d_FLAG_Y;
.const .align 4 .f32 d_ALPHA;
.const .align 4 .f32 d_GAMMA;
.const .align 4 .f32 d_EPSILON;
.const .align 4 .u32 d_MAX_STEPS;
.global .align 4 .b8 d_grid[4194304];
.global .align 4 .b8 d_Q[16777216];

.visible .entry _Z17runEpisodesKerneliP17curandStateSimple(
	.param .u32 _Z17runEpisodesKerneliP17curandStateSimple_param_0,
	.param .u64 .ptr .align 1 _Z17runEpisodesKerneliP17curandStateSimple_param_1
)
{
	.reg .pred 	%p<28>;
	.reg .b32 	%r<72>;
	.reg .b32 	%f<33>;
	.reg .b64 	%rd<16>;

	ld.param.u32 	%r31, [_Z17runEpisodesKerneliP17curandStateSimple_param_0];
	ld.param.u64 	%rd3, [_Z17runEpisodesKerneliP17curandStateSimple_param_1];
	cvta.to.global.u64 	%rd4, %rd3;
	ld.const.u32 	%r1, [d_SIZE];
	mov.u32 	%r32, %ctaid.x;
	mov.u32 	%r33, %ntid.x;
	mov.u32 	%r34, %tid.x;
	mad.lo.s32 	%r35, %r32, %r33, %r34;
	mov.u32 	%r36, %nctaid.x;
	mul.lo.s32 	%r37, %r33, %r36;
	add.s32 	%r38, %r37, %r31;
	add.s32 	%r39, %r38, -1;
	div.s32 	%r40, %r39, %r37;
	mul.lo.s32 	%r61, %r40, %r35;
	add.s32 	%r41, %r61, %r40;
	min.s32 	%r3, %r41, %r31;
	mul.wide.s32 	%rd5, %r35, 4;
	add.s64 	%rd1, %rd4, %rd5;
	ld.global.u32 	%r65, [%rd1];
	setp.ge.s32 	%p5, %r61, %r3;
	@%p5 bra 	$L__BB0_19;
	ld.const.f32 	%f1, [d_EPSILON];
	add.s32 	%r5, %r1, -1;
	ld.const.u32 	%r6, [d_FLAG_X];
	ld.const.u32 	%r7, [d_FLAG_Y];
	ld.const.f32 	%f2, [d_GAMMA];
	ld.const.f32 	%f3, [d_ALPHA];
	mov.u64 	%rd10, d_grid;
	mov.u64 	%rd13, d_Q;
$L__BB0_2:
	mov.b32 	%r69, 0;
	mov.u32 	%r68, %r69;
	bra.uni 	$L__BB0_4;
$L__BB0_3:
	not.pred 	%p26, %p1;
	@%p26 bra 	$L__BB0_18;
$L__BB0_4:
	mov.u32 	%r11, %r68;
	mov.u32 	%r10, %r69;
	mad.lo.s32 	%r13, %r65, 1103515245, 12345;
	and.b32  	%r65, %r13, 2147483647;
	cvt.rn.f32.u32 	%f5, %r65;
	mul.f32 	%f6, %f5, 0f30000000;
	setp.geu.f32 	%p6, %f6, %f1;
	@%p6 bra 	$L__BB0_6;
	mad.lo.s32 	%r47, %r13, 1103515245, 12345;
	and.b32  	%r65, %r47, 2147483647;
	cvt.rn.f32.u32 	%f13, %r65;
	mul.f32 	%f14, %f13, 0f30000000;
	mul.f32 	%f15, %f14, 0f40800000;
	cvt.rzi.s32.f32 	%r67, %f15;
	bra.uni 	$L__BB0_7;
$L__BB0_6:
	mad.lo.s32 	%r43, %r11, %r1, %r10;
	shl.b32 	%r44, %r43, 2;
	mul.wide.s32 	%rd6, %r44, 4;
	add.s64 	%rd8, %rd13, %rd6;
	ld.global.f32 	%f7, [%rd8];
	ld.global.f32 	%f8, [%rd8+4];
	setp.gt.f32 	%p7, %f8, %f7;
	selp.f32 	%f9, %f8, %f7, %p7;
	selp.u32 	%r45, 1, 0, %p7;
	ld.global.f32 	%f10, [%rd8+8];
	setp.gt.f32 	%p8, %f10, %f9;
	selp.f32 	%f11, %f10, %f9, %p8;
	selp.b32 	%r46, 2, %r45, %p8;
	ld.global.f32 	%f12, [%rd8+12];
	setp.gt.f32 	%p9, %f12, %f11;
	selp.b32 	%r67, 3, %r46, %p9;
$L__BB0_7:
	setp.gt.s32 	%p10, %r67, 1;
	@%p10 bra 	$L__BB0_11;
	setp.eq.s32 	%p13, %r67, 0;
	@%p13 bra 	$L__BB0_14;
	setp.eq.s32 	%p14, %r67, 1;
	mov.u32 	%r68, %r11;
	mov.u32 	%r69, %r10;
	@%p14 bra 	$L__BB0_10;
	bra.uni 	$L__BB0_16;
$L__BB0_10:
	setp.lt.s32 	%p17, %r11, %r5;
	selp.u32 	%r50, 1, 0, %p17;
	add.s32 	%r68, %r11, %r50;
	mov.u32 	%r69, %r10;
	bra.uni 	$L__BB0_16;
$L__BB0_11:
	setp.eq.s32 	%p11, %r67, 2;
	@%p11 bra 	$L__BB0_15;
	setp.eq.s32 	%p12, %r67, 3;
	mov.u32 	%r68, %r11;
	mov.u32 	%r69, %r10;
	@%p12 bra 	$L__BB0_13;
	bra.uni 	$L__BB0_16;
$L__BB0_13:
	setp.lt.s32 	%p15, %r10, %r5;
	selp.u32 	%r48, 1, 0, %p15;
	add.s32 	%r69, %r10, %r48;
	mov.u32 	%r68, %r11;
	bra.uni 	$L__BB0_16;
$L__BB0_14:
	setp.gt.s32 	%p18, %r11, 0;
	selp.s32 	%r51, -1, 0, %p18;
	add.s32 	%r68, %r11, %r51;
	mov.u32 	%r69, %r10;
	bra.uni 	$L__BB0_16;
$L__BB0_15:
	setp.gt.s32 	%p16, %r10, 0;
	selp.s32 	%r49, -1, 0, %p16;
	add.s32 	%r69, %r10, %r49;
	mov.u32 	%r68, %r11;
$L__BB0_16:
	mad.lo.s32 	%r52, %r68, %r1, %r69;
	mul.wide.s32 	%rd9, %r52, 4;
	add.s64 	%rd11, %rd10, %rd9;
	ld.global.u32 	%r53, [%rd11];
	setp.ne.s32 	%p19, %r53, -1;
	setp.ne.s32 	%p20, %r68, %r6;
	setp.ne.s32 	%p21, %r69, %r7;
	or.pred  	%p22, %p20, %p21;
	selp.f32 	%f16, 0fBF800000, 0f41200000, %p22;
	selp.f32 	%f17, %f16, 0fC1200000, %p19;
	and.pred  	%p1, %p19, %p22;
	shl.b32 	%r54, %r52, 2;
	mul.wide.s32 	%rd12, %r54, 4;
	add.s64 	%rd14, %rd13, %rd12;
	ld.global.f32 	%f18, [%rd14];
	ld.global.f32 	%f19, [%rd14+4];
	setp.gt.f32 	%p23, %f19, %f18;
	selp.f32 	%f20, %f19, %f18, %p23;
	ld.global.f32 	%f21, [%rd14+8];
	setp.gt.f32 	%p24, %f21, %f20;
	selp.f32 	%f22, %f21, %f20, %p24;
	ld.global.f32 	%f23, [%rd14+12];
	setp.gt.f32 	%p25, %f23, %f22;
	selp.f32 	%f24, %f23, %f22, %p25;
	mul.f32 	%f25, %f24, %f2;
	selp.f32 	%f26, %f25, 0f00000000, %p1;
	add.f32 	%f4, %f17, %f26;
	mad.lo.s32 	%r55, %r11, %r1, %r10;
	shl.b32 	%r56, %r55, 2;
	add.s32 	%r57, %r56, %r67;
	mul.wide.s32 	%rd15, %r57, 4;
	add.s64 	%rd2, %rd13, %rd15;
	ld.global.f32 	%f27, [%rd2];
	sub.f32 	%f28, %f4, %f27;
	fma.rn.f32 	%f29, %f3, %f28, %f27;
	mov.b32 	%r58, %f27;
	mov.b32 	%r59, %f29;
	atom.relaxed.global.cas.b32 	%r70, [%rd2], %r58, %r59;
	setp.eq.s32 	%p2, %r70, %r58;
	@%p2 bra 	$L__BB0_3;
$L__BB0_17:
	mov.b32 	%f30, %r70;
	sub.f32 	%f31, %f4, %f30;
	fma.rn.f32 	%f32, %f3, %f31, %f30;
	mov.b32 	%r60, %f32;
	atom.relaxed.global.cas.b32 	%r28, [%rd2], %r70, %r60;
	setp.eq.s32 	%p4, %r28, %r70;
	mov.u32 	%r70, %r28;
	@%p4 bra 	$L__BB0_3;
	bra.uni 	$L__BB0_17;
$L__BB0_18:
	add.s32 	%r61, %r61, 1;
	setp.ne.s32 	%p27, %r61, %r3;
	@%p27 bra 	$L__BB0_2;
$L__BB0_19:
	st.global.u32 	[%rd1], %r65;
	ret;

}


// ===== COMPILED SASS (sm_100) =====

	.target	sm_100

	.elftype	@"ET_EXEC"


//--------------------- .note.nv.tkinfo           --------------------------
	.section	.note.nv.tkinfo,"",@"SHT_NOTE"
	.sectionflags	@"SHF_NOTE_NV_TKINFO"
	.tkinfo
        /*0018*/ 	.word	0x00000002
        /*0030*/ 	.string	""
        /*0030*/ 	.string	"ptxas"
        /*0030*/ 	.string	"Cuda compilation tools, release 13.0, V13.0.88"
        /*0030*/ 	.string	"Build cuda_13.0.r13.0/compiler.36424714_0"
        /*0030*/ 	.string	"-arch sm_100 -m 64 "



//--------------------- .note.nv.cuinfo           --------------------------
	.section	.note.nv.cuinfo,"",@"SHT_NOTE"
	.sectionflags	@"SHF_NOTE_NV_CUINFO"
        /*0018*/ 	.short	0x0002
        /*001a*/ 	.short	0x0064
        /*001c*/ 	.short	0x0082
	.zero		2


//--------------------- .nv.info                  --------------------------
	.section	.nv.info,"",@"SHT_CUDA_INFO"
	.align	4


	//----- nvinfo : EIATTR_REGCOUNT
	.align		4
        /*0000*/ 	.byte	0x04, 0x2f
        /*0002*/ 	.short	(.L_11 - .L_10)
	.align		4
.L_10:
        /*0004*/ 	.word	index@(_Z17runEpisodesKerneliP17curandStateSimple)
        /*0008*/ 	.word	0x0000001a


	//----- nvinfo : EIATTR_FRAME_SIZE
	.align		4
.L_11:
        /*000c*/ 	.byte	0x04, 0x11
        /*000e*/ 	.short	(.L_13 - .L_12)
	.align		4
.L_12:
        /*0010*/ 	.word	index@(_Z17runEpisodesKerneliP17curandStateSimple)
        /*0014*/ 	.word	0x00000000


	//----- nvinfo : EIATTR_MIN_STACK_SIZE
	.align		4
.L_13:
        /*0018*/ 	.byte	0x04, 0x12
        /*001a*/ 	.short	(.L_15 - .L_14)
	.align		4
.L_14:
        /*001c*/ 	.word	index@(_Z17runEpisodesKerneliP17curandStateSimple)
        /*0020*/ 	.word	0x00000000
.L_15:


//--------------------- .nv.compat                --------------------------
	.section	.nv.compat,"",@"SHT_CUDA_COMPAT_INFO"
	.align	4
        /*0000*/ 	.byte	0x02, 0x09, 0x00, 0x00, 0x02, 0x02, 0x01, 0x00, 0x02, 0x05, 0x05, 0x00, 0x03, 0x07, 0x01, 0x01
        /*0010*/ 	.byte	0x02, 0x03, 0x00, 0x00, 0x02, 0x06, 0x01, 0x00, 0x04, 0x0b, 0x08, 0x00, 0x09, 0x00, 0x00, 0x00
        /*0020*/ 	.byte	0x00, 0x00, 0x00, 0x00


//--------------------- .nv.info._Z17runEpisodesKerneliP17curandStateSimple --------------------------
	.section	.nv.info._Z17runEpisodesKerneliP17curandStateSimple,"",@"SHT_CUDA_INFO"
	.sectionflags	@""
	.align	4


	//----- nvinfo : EIATTR_CUDA_API_VERSION
	.align		4
        /*0000*/ 	.byte	0x04, 0x37
        /*0002*/ 	.short	(.L_17 - .L_16)
.L_16:
        /*0004*/ 	.word	0x00000082


	//----- nvinfo : EIATTR_KPARAM_INFO
	.align		4
.L_17:
        /*0008*/ 	.byte	0x04, 0x17
        /*000a*/ 	.short	(.L_19 - .L_18)
.L_18:
        /*000c*/ 	.word	0x00000000
        /*0010*/ 	.short	0x0001
        /*0012*/ 	.short	0x0008
        /*0014*/ 	.byte	0x00, 0xf5, 0x21, 0x00


	//----- nvinfo : EIATTR_KPARAM_INFO
	.align		4
.L_19:
        /*0018*/ 	.byte	0x04, 0x17
        /*001a*/ 	.short	(.L_21 - .L_20)
.L_20:
        /*001c*/ 	.word	0x00000000
        /*0020*/ 	.short	0x0000
        /*0022*/ 	.short	0x0000
        /*0024*/ 	.byte	0x00, 0xf0, 0x11, 0x00


	//----- nvinfo : EIATTR_SPARSE_MMA_MASK
	.align		4
.L_21:
        /*0028*/ 	.byte	0x03, 0x50
        /*002a*/ 	.short	0x0000


	//----- nvinfo : EIATTR_MAXREG_COUNT
	.align		4
        /*002c*/ 	.byte	0x03, 0x1b
        /*002e*/ 	.short	0x00ff


	//----- nvinfo : EIATTR_MERCURY_ISA_VERSION
	.align		4
        /*0030*/ 	.byte	0x03, 0x5f
        /*0032*/ 	.short	0x0101


	//----- nvinfo : EIATTR_VRC_CTA_INIT_COUNT
	.align		4
        /*0034*/ 	.byte	0x02, 0x4a
	.zero		1
	.zero		1


	//----- nvinfo : EIATTR_EXIT_INSTR_OFFSETS
	.align		4
        /*0038*/ 	.byte	0x04, 0x1c
        /*003a*/ 	.short	(.L_23 - .L_22)


	//   ....[0]....
.L_22:
        /*003c*/ 	.word	0x00000a50


	//----- nvinfo : EIATTR_CRS_STACK_SIZE
	.align		4
.L_23:
        /*0040*/ 	.byte	0x04, 0x1e
        /*0042*/ 	.short	(.L_25 - .L_24)
.L_24:
        /*0044*/ 	.word	0x00000000


	//----- nvinfo : EIATTR_CBANK_PARAM_SIZE
	.align		4
.L_25:
        /*0048*/ 	.byte	0x03, 0x19
        /*004a*/ 	.short	0x0010


	//----- nvinfo : EIATTR_PARAM_CBANK
	.align		4
        /*004c*/ 	.byte	0x04, 0x0a
        /*004e*/ 	.short	(.L_27 - .L_26)
	.align		4
.L_26:
        /*0050*/ 	.word	index@(.nv.constant0._Z17runEpisodesKerneliP17curandStateSimple)
        /*0054*/ 	.short	0x0380
        /*0056*/ 	.short	0x0010


	//----- nvinfo : EIATTR_SW_WAR
	.align		4
.L_27:
        /*0058*/ 	.byte	0x04, 0x36
        /*005a*/ 	.short	(.L_29 - .L_28)
.L_28:
        /*005c*/ 	.word	0x00000008
.L_29:


//--------------------- .nv.callgraph             --------------------------
	.section	.nv.callgraph,"",@"SHT_CUDA_CALLGRAPH"
	.align	4
	.sectionentsize	8
	.align		4
        /*0000*/ 	.word	0x00000000
	.align		4
        /*0004*/ 	.word	0xffffffff
	.align		4
        /*0008*/ 	.word	0x00000000
	.align		4
        /*000c*/ 	.word	0xfffffffe
	.align		4
        /*0010*/ 	.word	0x00000000
	.align		4
        /*0014*/ 	.word	0xfffffffd
	.align		4
        /*0018*/ 	.word	0x00000000
	.align		4
        /*001c*/ 	.word	0xfffffffc


//--------------------- .nv.constant3             --------------------------
	.section	.nv.constant3,"a",@progbits
	.align	4
.nv.constant3:
	.type		d_SIZE,@object
	.size		d_SIZE,(d_N_MINES - d_SIZE)
d_SIZE:
	.zero		4
	.type		d_N_MINES,@object
	.size		d_N_MINES,(d_FLAG_X - d_N_MINES)
d_N_MINES:
	.zero		4
	.type		d_FLAG_X,@object
	.size		d_FLAG_X,(d_FLAG_Y - d_FLAG_X)
d_FLAG_X:
	.zero		4
	.type		d_FLAG_Y,@object
	.size		d_FLAG_Y,(d_ALPHA - d_FLAG_Y)
d_FLAG_Y:
	.zero		4
	.type		d_ALPHA,@object
	.size		d_ALPHA,(d_GAMMA - d_ALPHA)
d_ALPHA:
	.zero		4
	.type		d_GAMMA,@object
	.size		d_GAMMA,(d_EPSILON - d_GAMMA)
d_GAMMA:
	.zero		4
	.type		d_EPSILON,@object
	.size		d_EPSILON,(d_MAX_STEPS - d_EPSILON)
d_EPSILON:
	.zero		4
	.type		d_MAX_STEPS,@object
	.size		d_MAX_STEPS,(.L_7 - d_MAX_STEPS)
d_MAX_STEPS:
	.zero		4
.L_7:


//--------------------- .nv.constant4             --------------------------
	.section	.nv.constant4,"a",@progbits
	.align	8
	.align		8
.nv.constant4:
        /*0000*/ 	.dword	d_grid
	.align		8
        /*0008*/ 	.dword	d_Q


//--------------------- .text._Z17runEpisodesKerneliP17curandStateSimple --------------------------
	.section	.text._Z17runEpisodesKerneliP17curandStateSimple,"ax",@progbits
	.align	128
        .global         _Z17runEpisodesKerneliP17curandStateSimple
        .type           _Z17runEpisodesKerneliP17curandStateSimple,@function
        .size           _Z17runEpisodesKerneliP17curandStateSimple,(.L_x_14 - _Z17runEpisodesKerneliP17curandStateSimple)
        .other          _Z17runEpisodesKerneliP17curandStateSimple,@"STO_CUDA_ENTRY STV_DEFAULT"
_Z17runEpisodesKerneliP17curandStateSimple:
.text._Z17runEpisodesKerneliP17curandStateSimple:
[----:B------:R-:W-:Y:S01]  /*0000*/  LDC R1, c[0x0][0x37c] ;  /* 0x0000df00ff017b82 */ /* 0x000fe20000000800 */
[----:B------:R-:W0:Y:S07]  /*0010*/  S2R R5, SR_TID.X ;  /* 0x0000000000057919 */ /* 0x000e2e0000002100 */
[----:B------:R-:W0:Y:S01]  /*0020*/  S2UR UR6, SR_CTAID.X ;  /* 0x00000000000679c3 */ /* 0x000e220000002500 */
[----:B------:R-:W1:Y:S07]  /*0030*/  LDCU.64 UR4, c[0x0][0x358] ;  /* 0x00006b00ff0477ac */ /* 0x000e6e0008000a00 */
[----:B------:R-:W0:Y:S08]  /*0040*/  LDC R6, c[0x0][0x360] ;  /* 0x0000d800ff067b82 */ /* 0x000e300000000800 */
[----:B------:R-:W2:Y:S08]  /*0050*/  LDC.64 R2, c[0x0][0x388] ;  /* 0x0000e200ff027b82 */ /* 0x000eb00000000a00 */
[----:B------:R-:W3:Y:S01]  /*0060*/  LDC R10, c[0x0][0x380] ;  /* 0x0000e000ff0a7b82 */ /* 0x000ee20000000800 */
[----:B0-----:R-:W-:-:S04]  /*0070*/  IMAD R0, R6, UR6, R5 ;  /* 0x0000000606007c24 */ /* 0x001fc8000f8e0205 */
[----:B--2---:R-:W-:-:S05]  /*0080*/  IMAD.WIDE R2, R0, 0x4, R2 ;  /* 0x0000000400027825 */ /* 0x004fca00078e0202 */
[----:B-1----:R0:W5:Y:S01]  /*0090*/  LDG.E R9, desc[UR4][R2.64] ;  /* 0x0000000402097981 */ /* 0x002162000c1e1900 */
[----:B------:R-:W1:Y:S01]  /*00a0*/  LDCU UR6, c[0x0][0x370] ;  /* 0x00006e00ff0677ac */ /* 0x000e620008000800 */
[----:B------:R-:W-:Y:S01]  /*00b0*/  BSSY B1, `(.L_x_0) ;  /* 0x0000098000017945 */ /* 0x000fe20003800000 */
[----:B-1----:R-:W-:-:S05]  /*00c0*/  IMAD R6, R6, UR6, RZ ;  /* 0x0000000606067c24 */ /* 0x002fca000f8e02ff */
[----:B------:R-:W-:Y:S02]  /*00d0*/  IABS R11, R6 ;  /* 0x00000006000b7213 */ /* 0x000fe40000000000 */
[----:B---3--:R-:W-:Y:S02]  /*00e0*/  IADD3 R7, PT, PT, R6, -0x1, R10 ;  /* 0xffffffff06077810 */ /* 0x008fe40007ffe00a */
[----:B------:R-:W1:Y:S08]  /*00f0*/  I2F.RP R8, R11 ;  /* 0x0000000b00087306 */ /* 0x000e700000209400 */
[----:B-1----:R-:W1:Y:S02]  /*0100*/  MUFU.RCP R8, R8 ;  /* 0x0000000800087308 */ /* 0x002e640000001000 */
[----:B-1----:R-:W-:Y:S01]  /*0110*/  VIADD R4, R8, 0xffffffe ;  /* 0x0ffffffe08047836 */ /* 0x002fe20000000000 */
[----:B------:R-:W-:-:S02]  /*0120*/  IABS R8, R7 ;  /* 0x0000000700087213 */ /* 0x000fc40000000000 */
[----:B------:R-:W-:-:S03]  /*0130*/  LOP3.LUT R7, R7, R6, RZ, 0x3c, !PT ;  /* 0x0000000607077212 */ /* 0x000fc600078e3cff */
[----:B------:R1:W2:Y:S01]  /*0140*/  F2I.FTZ.U32.TRUNC.NTZ R5, R4 ;  /* 0x0000000400057305 */ /* 0x0002a2000021f000 */
[----:B------:R-:W-:Y:S01]  /*0150*/  ISETP.GE.AND P2, PT, R7, RZ, PT ;  /* 0x000000ff0700720c */ /* 0x000fe20003f46270 */
[----:B-1----:R-:W-:Y:S02]  /*0160*/  IMAD.MOV.U32 R4, RZ, RZ, RZ ;  /* 0x000000ffff047224 */ /* 0x002fe400078e00ff */
[----:B--2---:R-:W-:-:S04]  /*0170*/  IMAD.MOV R12, RZ, RZ, -R5 ;  /* 0x000000ffff0c7224 */ /* 0x004fc800078e0a05 */
[----:B------:R-:W-:Y:S01]  /*0180*/  IMAD R13, R12, R11, RZ ;  /* 0x0000000b0c0d7224 */ /* 0x000fe200078e02ff */
[----:B------:R-:W-:-:S03]  /*0190*/  IABS R12, R6 ;  /* 0x00000006000c7213 */ /* 0x000fc60000000000 */
[----:B------:R-:W-:-:S04]  /*01a0*/  IMAD.HI.U32 R5, R5, R13, R4 ;  /* 0x0000000d05057227 */ /* 0x000fc800078e0004 */
[----:B------:R-:W-:Y:S02]  /*01b0*/  IMAD.MOV R4, RZ, RZ, -R12 ;  /* 0x000000ffff047224 */ /* 0x000fe400078e0a0c */
[----:B------:R-:W-:-:S04]  /*01c0*/  IMAD.HI.U32 R5, R5, R8, RZ ;  /* 0x0000000805057227 */ /* 0x000fc800078e00ff */
[----:B------:R-:W-:-:S05]  /*01d0*/  IMAD R4, R5, R4, R8 ;  /* 0x0000000405047224 */ /* 0x000fca00078e0208 */
[----:B------:R-:W-:-:S13]  /*01e0*/  ISETP.GT.U32.AND P1, PT, R11, R4, PT ;  /* 0x000000040b00720c */ /* 0x000fda0003f24070 */
[----:B------:R-:W-:Y:S02]  /*01f0*/  @!P1 IMAD.IADD R4, R4, 0x1, -R11 ;  /* 0x0000000104049824 */ /* 0x000fe400078e0a0b */
[----:B------:R-:W-:Y:S01]  /*0200*/  @!P1 VIADD R5, R5, 0x1 ;  /* 0x0000000105059836 */ /* 0x000fe20000000000 */
[----:B------:R-:W-:Y:S02]  /*0210*/  ISETP.NE.AND P1, PT, R6, RZ, PT ;  /* 0x000000ff0600720c */ /* 0x000fe40003f25270 */
[----:B------:R-:W-:-:S13]  /*0220*/  ISETP.GE.U32.AND P0, PT, R4, R11, PT ;  /* 0x0000000b0400720c */ /* 0x000fda0003f06070 */
[----:B------:R-:W-:-:S05]  /*0230*/  @P0 IADD3 R5, PT, PT, R5, 0x1, RZ ;  /* 0x0000000105050810 */ /* 0x000fca0007ffe0ff */
[----:B------:R-:W-:Y:S01]  /*0240*/  @!P2 IMAD.MOV R5, RZ, RZ, -R5 ;  /* 0x000000ffff05a224 */ /* 0x000fe200078e0a05 */
[----:B------:R-:W-:-:S05]  /*0250*/  @!P1 LOP3.LUT R5, RZ, R6, RZ, 0x33, !PT ;  /* 0x00000006ff059212 */ /* 0x000fca00078e33ff */
[----:B------:R-:W-:-:S05]  /*0260*/  IMAD R11, R0, R5, RZ ;  /* 0x00000005000b7224 */ /* 0x000fca00078e02ff */
[----:B------:R-:W-:-:S04]  /*0270*/  VIADDMNMX R0, R11, R5, R10, PT ;  /* 0x000000050b007246 */ /* 0x000fc8000380010a */
[----:B------:R-:W-:-:S13]  /*0280*/  ISETP.GE.AND P0, PT, R11, R0, PT ;  /* 0x000000000b00720c */ /* 0x000fda0003f06270 */
[----:B0-----:R-:W-:Y:S05]  /*0290*/  @P0 BRA `(.L_x_1) ;  /* 0x0000000400e40947 */ /* 0x001fea0003800000 */
[----:B------:R-:W0:Y:S02]  /*02a0*/  LDC R8, c[0x3][RZ] ;  /* 0x00c00000ff087b82 */ /* 0x000e240000000800 */
[----:B0-----:R-:W-:-:S07]  /*02b0*/  VIADD R8, R8, 0xffffffff ;  /* 0xffffffff08087836 */ /* 0x001fce0000000000 */
.L_x_12:
[----:B------:R-:W-:Y:S01]  /*02c0*/  VIADD R11, R11, 0x1 ;  /* 0x000000010b0b7836 */ /* 0x000fe20000000000 */
[----:B------:R-:W-:Y:S01]  /*02d0*/  BSSY B0, `(.L_x_2) ;  /* 0x0000074000007945 */ /* 0x000fe20003800000 */
[----:B------:R-:W-:Y:S02]  /*02e0*/  IMAD.MOV.U32 R13, RZ, RZ, RZ ;  /* 0x000000ffff0d7224 */ /* 0x000fe400078e00ff */
[----:B------:R-:W-:Y:S01]  /*02f0*/  IMAD.MOV.U32 R10, RZ, RZ, RZ ;  /* 0x000000ffff0a7224 */ /* 0x000fe200078e00ff */
[----:B------:R-:W-:-:S13]  /*0300*/  ISETP.NE.AND P1, PT, R11, R0, PT ;  /* 0x000000000b00720c */ /* 0x000fda0003f25270 */
.L_x_11:
[----:B------:R-:W-:Y:S01]  /*0310*/  HFMA2 R14, -RZ, RZ, 2.88671875, 25.703125 ;  /* 0x41c64e6dff0e7431 */ /* 0x000fe200000001ff */
[----:B------:R-:W0:Y:S04]  /*0320*/  LDCU UR6, c[0x3][0x18] ;  /* 0x00c00300ff0677ac */ /* 0x000e280008000800 */
[----:B-----5:R-:W-:-:S05]  /*0330*/  IMAD R15, R9, R14, 0x3039 ;  /* 0x00003039090f7424 */ /* 0x020fca00078e020e */
[----:B------:R-:W-:-:S04]  /*0340*/  LOP3.LUT R9, R15, 0x7fffffff, RZ, 0xc0, !PT ;  /* 0x7fffffff0f097812 */ /* 0x000fc800078ec0ff */
[----:B------:R-:W-:-:S05]  /*0350*/  I2FP.F32.U32 R4, R9 ;  /* 0x0000000900047245 */ /* 0x000fca0000201000 */
[----:B------:R-:W-:-:S05]  /*0360*/  FMUL R4, R4, 4.6566128730773925781e-10 ;  /* 0x3000000004047820 */ /* 0x000fca0000400000 */
[----:B0-----:R-:W-:-:S13]  /*0370*/  FSETP.GEU.AND P0, PT, R4, UR6, PT ;  /* 0x0000000604007c0b */ /* 0x001fda000bf0e000 */
[----:B------:R-:W0:Y:S08]  /*0380*/  @P0 LDC R6, c[0x3][RZ] ;  /* 0x00c00000ff060b82 */ /* 0x000e300000000800 */
[----:B------:R-:W1:Y:S01]  /*0390*/  @P0 LDC.64 R4, c[0x4][0x8] ;  /* 0x01000200ff040b82 */ /* 0x000e620000000a00 */
[----:B0-----:R-:W-:-:S04]  /*03a0*/  @P0 IMAD R6, R10, R6, R13 ;  /* 0x000000060a060224 */ /* 0x001fc800078e020d */
[----:B------:R-:W-:-:S04]  /*03b0*/  @P0 IMAD.SHL.U32 R7, R6, 0x4, RZ ;  /* 0x0000000406070824 */ /* 0x000fc800078e00ff */
[----:B-1----:R-:W-:-:S05]  /*03c0*/  @P0 IMAD.WIDE R4, R7, 0x4, R4 ;  /* 0x0000000407040825 */ /* 0x002fca00078e0204 */
[----:B------:R-:W2:Y:S04]  /*03d0*/  @P0 LDG.E R7, desc[UR4][R4.64] ;  /* 0x0000000404070981 */ /* 0x000ea8000c1e1900 */
[----:B------:R-:W2:Y:S04]  /*03e0*/  @P0 LDG.E R12, desc[UR4][R4.64+0x4] ;  /* 0x00000404040c0981 */ /* 0x000ea8000c1e1900 */
[----:B------:R-:W3:Y:S04]  /*03f0*/  @P0 LDG.E R16, desc[UR4][R4.64+0x8] ;  /* 0x0000080404100981 */ /* 0x000ee8000c1e1900 */
[----:B------:R-:W4:Y:S01]  /*0400*/  @P0 LDG.E R18, desc[UR4][R4.64+0xc] ;  /* 0x00000c0404120981 */ /* 0x000f22000c1e1900 */
[----:B------:R-:W-:Y:S01]  /*0410*/  @!P0 IMAD R6, R15, R14, 0x3039 ;  /* 0x000030390f068424 */ /* 0x000fe200078e020e */
[----:B------:R-:W-:Y:S01]  /*0420*/  BSSY.RECONVERGENT B2, `(.L_x_3) ;  /* 0x000002c000027945 */ /* 0x000fe20003800200 */
[----:B------:R-:W-:-:S03]  /*0430*/  IMAD.MOV.U32 R19, RZ, RZ, R13 ;  /* 0x000000ffff137224 */ /* 0x000fc600078e000d */
[----:B------:R-:W-:-:S04]  /*0440*/  @!P0 LOP3.LUT R9, R6, 0x7fffffff, RZ, 0xc0, !PT ;  /* 0x7fffffff06098812 */ /* 0x000fc800078ec0ff */
[----:B------:R-:W-:-:S05]  /*0450*/  @!P0 I2FP.F32.U32 R6, R9 ;  /* 0x0000000900068245 */ /* 0x000fca0000201000 */
[----:B------:R-:W-:Y:S01]  /*0460*/  @!P0 FMUL.M4 R6, R6, 4.6566128730773925781e-10 ;  /* 0x3000000006068820 */ /* 0x000fe20000600000 */
[----:B--2---:R-:W-:-:S04]  /*0470*/  @P0 FSETP.GT.AND P2, PT, R12, R7, PT ;  /* 0x000000070c00020b */ /* 0x004fc80003f44000 */
[----:B------:R-:W-:Y:S02]  /*0480*/  @P0 FSEL R7, R12, R7, P2 ;  /* 0x000000070c070208 */ /* 0x000fe40001000000 */
[----:B------:R-:W0:Y:S01]  /*0490*/  @!P0 F2I.TRUNC.NTZ R12, R6 ;  /* 0x00000006000c8305 */ /* 0x000e22000020f100 */
[----:B------:R-:W-:Y:S02]  /*04a0*/  @P0 SEL R14, RZ, 0x1, !P2 ;  /* 0x00000001ff0e0807 */ /* 0x000fe40005000000 */
[----:B---3--:R-:W-:-:S04]  /*04b0*/  @P0 FSETP.GT.AND P3, PT, R16, R7, PT ;  /* 0x000000071000020b */ /* 0x008fc80003f64000 */
[----:B------:R-:W-:Y:S01]  /*04c0*/  @P0 FSEL R7, R16, R7, P3 ;  /* 0x0000000710070208 */ /* 0x000fe20001800000 */
[----:B------:R-:W-:Y:S01]  /*04d0*/  IMAD.MOV.U32 R16, RZ, RZ, R10 ;  /* 0x000000ffff107224 */ /* 0x000fe200078e000a */
[----:B------:R-:W-:Y:S02]  /*04e0*/  @P0 SEL R14, R14, 0x2, !P3 ;  /* 0x000000020e0e0807 */ /* 0x000fe40005800000 */
[----:B----4-:R-:W-:-:S04]  /*04f0*/  @P0 FSETP.GT.AND P2, PT, R18, R7, PT ;  /* 0x000000071200020b */ /* 0x010fc80003f44000 */
[----:B------:R-:W-:-:S04]  /*0500*/  @P0 SEL R12, R14, 0x3, !P2 ;  /* 0x000000030e0c0807 */ /* 0x000fc80005000000 */
[----:B0-----:R-:W-:-:S13]  /*0510*/  ISETP.GT.AND P0, PT, R12, 0x1, PT ;  /* 0x000000010c00780c */ /* 0x001fda0003f04270 */
[----:B------:R-:W-:Y:S05]  /*0520*/  @P0 BRA `(.L_x_4) ;  /* 0x0000000000380947 */ /* 0x000fea0003800000 */
[----:B------:R-:W-:-:S13]  /*0530*/  ISETP.NE.AND P0, PT, R12, RZ, PT ;  /* 0x000000ff0c00720c */ /* 0x000fda0003f05270 */
[----:B------:R-:W-:Y:S05]  /*0540*/  @!P0 BRA `(.L_x_5) ;  /* 0x00000000001c8947 */ /* 0x000fea0003800000 */
[----:B------:R-:W-:-:S13]  /*0550*/  ISETP.NE.AND P0, PT, R12, 0x1, PT ;  /* 0x000000010c00780c */ /* 0x000fda0003f05270 */
[----:B------:R-:W-:Y:S05]  /*0560*/  @P0 BRA `(.L_x_6) ;  /* 0x00000000005c0947 */ /* 0x000fea0003800000 */
[C---:B------:R-:W-:Y:S01]  /*0570*/  ISETP.GE.AND P0, PT, R10.reuse, R8, PT ;  /* 0x000000080a00720c */ /* 0x040fe20003f06270 */
[----:B------:R-:W-:-:S12]  /*0580*/  VIADD R4, R10, 0x1 ;  /* 0x000000010a047836 */ /* 0x000fd80000000000 */
[----:B------:R-:W-:-:S05]  /*0590*/  @P0 IMAD.MOV R4, RZ, RZ, R10 ;  /* 0x000000ffff040224 */ /* 0x000fca00078e020a */
[----:B------:R-:W-:Y:S01]  /*05a0*/  MOV R10, R4 ;  /* 0x00000004000a7202 */ /* 0x000fe20000000f00 */
[----:B------:R-:W-:Y:S06]  /*05b0*/  BRA `(.L_x_6) ;  /* 0x0000000000487947 */ /* 0x000fec0003800000 */
.L_x_5:
[C---:B------:R-:W-:Y:S01]  /*05c0*/  ISETP.GT.AND P0, PT, R10.reuse, RZ, PT ;  /* 0x000000ff0a00720c */ /* 0x040fe20003f04270 */
[----:B------:R-:W-:-:S12]  /*05d0*/  VIADD R4, R10, 0xffffffff ;  /* 0xffffffff0a047836 */ /* 0x000fd80000000000 */
[----:B------:R-:W-:-:S04]  /*05e0*/  @!P0 IMAD.MOV R4, RZ, RZ, R10 ;  /* 0x000000ffff048224 */ /* 0x000fc800078e020a */
[----:B------:R-:W-:Y:S01]  /*05f0*/  IMAD.MOV.U32 R10, RZ, RZ, R4 ;  /* 0x000000ffff0a7224 */ /* 0x000fe200078e0004 */
[----:B------:R-:W-:Y:S06]  /*0600*/  BRA `(.L_x_6) ;  /* 0x0000000000347947 */ /* 0x000fec0003800000 */
.L_x_4:
[----:B------:R-:W-:-:S13]  /*0610*/  ISETP.NE.AND P0, PT, R12, 0x2, PT ;  /* 0x000000020c00780c */ /* 0x000fda0003f05270 */
        /* <DEDUP_REMOVED lines=8> */
.L_x_7:
[C---:B------:R-:W-:Y:S01]  /*06a0*/  ISETP.GT.AND P0, PT, R13.reuse, RZ, PT ;  /* 0x000000ff0d00720c */ /* 0x040fe20003f04270 */
[----:B------:R-:W-:-:S12]  /*06b0*/  VIADD R4, R13, 0xffffffff ;  /* 0xffffffff0d047836 */ /* 0x000fd80000000000 */
[----:B------:R-:W-:-:S04]  /*06c0*/  @!P0 IMAD.MOV R4, RZ, RZ, R13 ;  /* 0x000000ffff048224 */ /* 0x000fc800078e020d */
[----:B------:R-:W-:-:S07]  /*06d0*/  IMAD.MOV.U32 R13, RZ, RZ, R4 ;  /* 0x000000ffff0d7224 */ /* 0x000fce00078e0004 */
.L_x_6:
[----:B------:R-:W-:Y:S05]  /*06e0*/  BSYNC.RECONVERGENT B2 ;  /* 0x0000000000027941 */ /* 0x000fea0003800200 */
.L_x_3:
[----:B------:R-:W0:Y:S01]  /*06f0*/  LDCU UR6, c[0x3][URZ] ;  /* 0x00c00000ff0677ac */ /* 0x000e220008000800 */
[----:B------:R-:W1:Y:S08]  /*0700*/  LDC.64 R4, c[0x4][0x8] ;  /* 0x01000200ff047b82 */ /* 0x000e700000000a00 */
[----:B------:R-:W2:Y:S01]  /*0710*/  LDC.64 R6, c[0x4][RZ] ;  /* 0x01000000ff067b82 */ /* 0x000ea20000000a00 */
[----:B0-----:R-:W-:-:S04]  /*0720*/  IMAD R23, R10, UR6, R13 ;  /* 0x000000060a177c24 */ /* 0x001fc8000f8e020d */
[----:B------:R-:W-:-:S04]  /*0730*/  IMAD.SHL.U32 R15, R23, 0x4, RZ ;  /* 0x00000004170f7824 */ /* 0x000fc800078e00ff */
[----:B-1----:R-:W-:-:S05]  /*0740*/  IMAD.WIDE R14, R15, 0x4, R4 ;  /* 0x000000040f0e7825 */ /* 0x002fca00078e0204 */
[----:B------:R-:W3:Y:S04]  /*0750*/  LDG.E R17, desc[UR4][R14.64] ;  /* 0x000000040e117981 */ /* 0x000ee8000c1e1900 */
[----:B------:R-:W3:Y:S04]  /*0760*/  LDG.E R22, desc[UR4][R14.64+0x4] ;  /* 0x000004040e167981 */ /* 0x000ee8000c1e1900 */
[----:B------:R-:W4:Y:S04]  /*0770*/  LDG.E R20, desc[UR4][R14.64+0x8] ;  /* 0x000008040e147981 */ /* 0x000f28000c1e1900 */
[----:B------:R-:W5:Y:S01]  /*0780*/  LDG.E R21, desc[UR4][R14.64+0xc] ;  /* 0x00000c040e157981 */ /* 0x000f62000c1e1900 */
[----:B--2---:R-:W-:-:S04]  /*0790*/  IMAD.WIDE R6, R23, 0x4, R6 ;  /* 0x0000000417067825 */ /* 0x004fc800078e0206 */
[----:B------:R-:W-:Y:S01]  /*07a0*/  IMAD R19, R16, UR6, R19 ;  /* 0x0000000610137c24 */ /* 0x000fe2000f8e0213 */
[----:B------:R-:W0:Y:S01]  /*07b0*/  LDCU.64 UR6, c[0x3][0x8] ;  /* 0x00c00100ff0677ac */ /* 0x000e220008000a00 */
[----:B------:R1:W2:Y:S03]  /*07c0*/  LDG.E R6, desc[UR4][R6.64] ;  /* 0x0000000406067981 */ /* 0x0002a6000c1e1900 */
[----:B------:R-:W-:-:S05]  /*07d0*/  LEA R19, R19, R12, 0x2 ;  /* 0x0000000c13137211 */ /* 0x000fca00078e10ff */
[----:B------:R-:W-:Y:S02]  /*07e0*/  IMAD.WIDE R4, R19, 0x4, R4 ;  /* 0x0000000413047825 */ /* 0x000fe400078e0204 */
[----:B------:R-:W2:Y:S03]  /*07f0*/  LDC.64 R18, c[0x3][0x10] ;  /* 0x00c00400ff127b82 */ /* 0x000ea60000000a00 */
[----:B------:R-:W2:Y:S01]  /*0800*/  LDG.E R16, desc[UR4][R4.64] ;  /* 0x0000000404107981 */ /* 0x000ea2000c1e1900 */
[----:B-1----:R-:W-:Y:S01]  /*0810*/  IMAD.MOV.U32 R7, RZ, RZ, 0x3f800000 ;  /* 0x3f800000ff077424 */ /* 0x002fe200078e00ff */
[----:B---3--:R-:W-:-:S04]  /*0820*/  FSETP.GT.AND P0, PT, R22, R17, PT ;  /* 0x000000111600720b */ /* 0x008fc80003f04000 */
[----:B------:R-:W-:-:S04]  /*0830*/  FSEL R17, R22, R17, P0 ;  /* 0x0000001116117208 */ /* 0x000fc80000000000 */
[----:B----4-:R-:W-:-:S04]  /*0840*/  FSETP.GT.AND P0, PT, R20, R17, PT ;  /* 0x000000111400720b */ /* 0x010fc80003f04000 */
[----:B------:R-:W-:Y:S02]  /*0850*/  FSEL R12, R20, R17, P0 ;  /* 0x00000011140c7208 */ /* 0x000fe40000000000 */
[----:B0-----:R-:W-:Y:S02]  /*0860*/  ISETP.NE.AND P0, PT, R13, UR7, PT ;  /* 0x000000070d007c0c */ /* 0x001fe4000bf05270 */
[CC--:B-----5:R-:W-:Y:S02]  /*0870*/  FSETP.GT.AND P2, PT, R21.reuse, R12.reuse, PT ;  /* 0x0000000c1500720b */ /* 0x0e0fe40003f44000 */
[----:B------:R-:W-:Y:S02]  /*0880*/  ISETP.NE.OR P0, PT, R10, UR6, P0 ;  /* 0x000000060a007c0c */ /* 0x000fe40008705670 */
[----:B------:R-:W-:Y:S02]  /*0890*/  FSEL R12, R21, R12, P2 ;  /* 0x0000000c150c7208 */ /* 0x000fe40001000000 */
[----:B------:R-:W-:-:S02]  /*08a0*/  FSEL R7, -R7, 10, P0 ;  /* 0x4120000007077808 */ /* 0x000fc40000000100 */
[----:B--2---:R-:W-:Y:S01]  /*08b0*/  ISETP.NE.AND P2, PT, R6, -0x1, PT ;  /* 0xffffffff0600780c */ /* 0x004fe20003f45270 */
[----:B------:R-:W-:Y:S01]  /*08c0*/  FMUL R12, R12, R19 ;  /* 0x000000130c0c7220 */ /* 0x000fe20000400000 */
[----:B------:R-:W-:Y:S02]  /*08d0*/  ISETP.NE.AND P0, PT, R6, -0x1, P0 ;  /* 0xffffffff0600780c */ /* 0x000fe40000705270 */
[----:B------:R-:W-:Y:S02]  /*08e0*/  FSEL R7, R7, -10, P2 ;  /* 0xc120000007077808 */ /* 0x000fe40001000000 */
[----:B------:R-:W-:-:S05]  /*08f0*/  FSEL R12, R12, RZ, P0 ;  /* 0x000000ff0c0c7208 */ /* 0x000fca0000000000 */
[----:B------:R-:W-:-:S04]  /*0900*/  FADD R15, R7, R12 ;  /* 0x0000000c070f7221 */ /* 0x000fc80000000000 */
[----:B------:R-:W-:-:S04]  /*0910*/  FADD R17, R15, -R16 ;  /* 0x800000100f117221 */ /* 0x000fc80000000000 */
[----:B------:R-:W-:-:S06]  /*0920*/  FFMA R17, R17, R18, R16 ;  /* 0x0000001211117223 */ /* 0x000fcc0000000010 */
[----:B------:R-:W2:Y:S01]  /*0930*/  ATOMG.E.CAS.STRONG.GPU PT, R17, [R4], R16, R17 ;  /* 0x00000010041173a9 */ /* 0x000ea200001ee111 */
[----:B------:R-:W-:Y:S01]  /*0940*/  BSSY B2, `(.L_x_8) ;  /* 0x000000b000027945 */ /* 0x000fe20003800000 */
[----:B--2---:R-:W-:-:S13]  /*0950*/  ISETP.NE.AND P2, PT, R17, R16, PT ;  /* 0x000000101100720c */ /* 0x004fda0003f45270 */
[----:B------:R-:W-:Y:S05]  /*0960*/  @!P2 BRA `(.L_x_9) ;  /* 0x000000000020a947 */ /* 0x000fea0003800000 */
[----:B------:R-:W-:-:S07]  /*0970*/  IMAD.MOV.U32 R6, RZ, RZ, R17 ;  /* 0x000000ffff067224 */ /* 0x000fce00078e0011 */
.L_x_10:
[--C-:B------:R-:W-:Y:S01]  /*0980*/  FADD R7, R15, -R6.reuse ;  /* 0x800000060f077221 */ /* 0x100fe20000000000 */
[----:B------:R-:W-:Y:S05]  /*0990*/  YIELD ;  /* 0x0000000000007946 */ /* 0x000fea0003800000 */
[----:B------:R-:W-:-:S06]  /*09a0*/  FFMA R7, R7, R18, R6 ;  /* 0x0000001207077223 */ /* 0x000fcc0000000006 */
[----:B------:R-:W2:Y:S02]  /*09b0*/  ATOMG.E.CAS.STRONG.GPU PT, R7, [R4], R6, R7 ;  /* 0x00000006040773a9 */ /* 0x000ea400001ee107 */
[----:B--2---:R-:W-:Y:S01]  /*09c0*/  ISETP.NE.AND P2, PT, R7, R6, PT ;  /* 0x000000060700720c */ /* 0x004fe20003f45270 */
[----:B------:R-:W-:-:S12]  /*09d0*/  IMAD.MOV.U32 R6, RZ, RZ, R7 ;  /* 0x000000ffff067224 */ /* 0x000fd800078e0007 */
[----:B------:R-:W-:Y:S05]  /*09e0*/  @P2 BRA `(.L_x_10) ;  /* 0xfffffffc00e42947 */ /* 0x000fea000383ffff */
.L_x_9:
[----:B------:R-:W-:Y:S05]  /*09f0*/  BSYNC B2 ;  /* 0x0000000000027941 */ /* 0x000fea0003800000 */
.L_x_8:
[----:B------:R-:W-:Y:S05]  /*0a00*/  @P0 BRA `(.L_x_11) ;  /* 0xfffffff800400947 */ /* 0x000fea000383ffff */
[----:B------:R-:W-:Y:S05]  /*0a10*/  BSYNC B0 ;  /* 0x0000000000007941 */ /* 0x000fea0003800000 */
.L_x_2:
[----:B------:R-:W-:Y:S05]  /*0a20*/  @P1 BRA `(.L_x_12) ;  /* 0xfffffff800241947 */ /* 0x000fea000383ffff */
.L_x_1:
[----:B------:R-:W-:Y:S05]  /*0a30*/  BSYNC B1 ;  /* 0x0000000000017941 */ /* 0x000fea0003800000 */
.L_x_0:
[----:B-----5:R-:W-:Y:S01]  /*0a40*/  STG.E desc[UR4][R2.64], R9 ;  /* 0x0000000902007986 */ /* 0x020fe2000c101904 */
[----:B------:R-:W-:Y:S05]  /*0a50*/  EXIT ;  /* 0x000000000000794d */ /* 0x000fea0003800000 */
.L_x_13:
[----:B------:R-:W-:-:S00]  /*0a60*/  BRA `(.L_x_13) ;  /* 0xfffffffc00fc7947 */ /* 0x000fc0000383ffff */
[----:B------:R-:W-:-:S00]  /*0a70*/  NOP ;  /* 0x0000000000007918 */ /* 0x000fc00000000000 */
        /* <DEDUP_REMOVED lines=8> */
.L_x_14:


//--------------------- .nv.shared.reserved.0     --------------------------
	.section	.nv.shared.reserved.0,"aw",@nobits
	.weak		__nv_reservedSMEM_offset_0_alias
	.size		__nv_reservedSMEM_offset_0_alias, 0, 64
	.other		__nv_reservedSMEM_offset_0_alias,@"STO_CUDA_RESERVED_SHARED STV_DEFAULT"
__nv_reservedSMEM_offset_0_alias:
	.zero		0
	.zero		64


//--------------------- .nv.global                --------------------------
	.section	.nv.global,"aw",@nobits
	.align	4
.nv.global:
	.type		d_grid,@object
	.size		d_grid,(d_Q - d_grid)
d_grid:
	.zero		4194304
	.type		d_Q,@object
	.size		d_Q,(.L_9 - d_Q)
d_Q:
	.zero		16777216
.L_9:


//--------------------- .nv.constant0._Z17runEpisodesKerneliP17curandStateSimple --------------------------
	.section	.nv.constant0._Z17runEpisodesKerneliP17curandStateSimple,"a",@progbits
	.sectionflags	@""
	.align	4
.nv.constant0._Z17runEpisodesKerneliP17curandStateSimple:
	.zero		912


//--------------------- SYMBOLS --------------------------

	.type		.nv.reservedSmem.offset0,@object
	.size		.nv.reservedSmem.offset0,0x4
